//
// Generated by NVIDIA NVVM Compiler
//
// Compiler Build ID: CL-36424714
// Cuda compilation tools, release 13.0, V13.0.88
// Based on NVVM 20.0.0
//

.version 9.0
.target sm_100
.address_size 64

	// .globl	_Z3minPKiPi

.visible .entry _Z3minPKiPi(
	.param .u64 .ptr .align 1 _Z3minPKiPi_param_0,
	.param .u64 .ptr .align 1 _Z3minPKiPi_param_1
)
{
	.reg .b32 	%r<7>;
	.reg .b64 	%rd<7>;

	ld.param.u64 	%rd1, [_Z3minPKiPi_param_0];
	ld.param.u64 	%rd2, [_Z3minPKiPi_param_1];
	cvta.to.global.u64 	%rd3, %rd2;
	cvta.to.global.u64 	%rd4, %rd1;
	mov.u32 	%r1, %tid.x;
	mov.u32 	%r2, %ctaid.x;
	mov.u32 	%r3, %ntid.x;
	mad.lo.s32 	%r4, %r2, %r3, %r1;
	mul.wide.s32 	%rd5, %r4, 4;
	add.s64 	%rd6, %rd4, %rd5;
	ld.global.nc.u32 	%r5, [%rd6];
	atom.global.min.s32 	%r6, [%rd3], %r5;
	ret;

}


// ===== COMPILED SASS (sm_100) =====

	.target	sm_100

	.elftype	@"ET_EXEC"


//--------------------- .note.nv.tkinfo           --------------------------
	.section	.note.nv.tkinfo,"",@"SHT_NOTE"
	.sectionflags	@"SHF_NOTE_NV_TKINFO"
	.tkinfo
        /*0018*/ 	.word	0x00000002
        /*0030*/ 	.string	""
        /*0030*/ 	.string	"ptxas"
        /*0030*/ 	.string	"Cuda compilation tools, release 13.0, V13.0.88"
        /*0030*/ 	.string	"Build cuda_13.0.r13.0/compiler.36424714_0"
        /*0030*/ 	.string	"-arch sm_100 -m 64 "



//--------------------- .note.nv.cuinfo           --------------------------
	.section	.note.nv.cuinfo,"",@"SHT_NOTE"
	.sectionflags	@"SHF_NOTE_NV_CUINFO"
        /*0018*/ 	.short	0x0002
        /*001a*/ 	.short	0x0064
        /*001c*/ 	.short	0x0082
	.zero		2


//--------------------- .nv.info                  --------------------------
	.section	.nv.info,"",@"SHT_CUDA_INFO"
	.align	4


	//----- nvinfo : EIATTR_REGCOUNT
	.align		4
        /*0000*/ 	.byte	0x04, 0x2f
        /*0002*/ 	.short	(.L_1 - .L_0)
	.align		4
.L_0:
        /*0004*/ 	.word	index@(_Z3minPKiPi)
        /*0008*/ 	.word	0x0000000a


	//----- nvinfo : EIATTR_FRAME_SIZE
	.align		4
.L_1:
        /*000c*/ 	.byte	0x04, 0x11
        /*000e*/ 	.short	(.L_3 - .L_2)
	.align		4
.L_2:
        /*0010*/ 	.word	index@(_Z3minPKiPi)
        /*0014*/ 	.word	0x00000000


	//----- nvinfo : EIATTR_MIN_STACK_SIZE
	.align		4
.L_3:
        /*0018*/ 	.byte	0x04, 0x12
        /*001a*/ 	.short	(.L_5 - .L_4)
	.align		4
.L_4:
        /*001c*/ 	.word	index@(_Z3minPKiPi)
        /*0020*/ 	.word	0x00000000
.L_5:


//--------------------- .nv.compat                --------------------------
	.section	.nv.compat,"",@"SHT_CUDA_COMPAT_INFO"
	.align	4
        /*0000*/ 	.byte	0x02, 0x09, 0x00, 0x00, 0x02, 0x02, 0x01, 0x00, 0x02, 0x05, 0x05, 0x00, 0x03, 0x07, 0x01, 0x01
        /*0010*/ 	.byte	0x02, 0x03, 0x00, 0x00, 0x02, 0x06, 0x01, 0x00, 0x04, 0x0b, 0x08, 0x00, 0x09, 0x00, 0x00, 0x00
        /*0020*/ 	.byte	0x00, 0x00, 0x00, 0x00


//--------------------- .nv.info._Z3minPKiPi      --------------------------
	.section	.nv.info._Z3minPKiPi,"",@"SHT_CUDA_INFO"
	.sectionflags	@""
	.align	4


	//----- nvinfo : EIATTR_CUDA_API_VERSION
	.align		4
        /*0000*/ 	.byte	0x04, 0x37
        /*0002*/ 	.short	(.L_7 - .L_6)
.L_6:
        /*0004*/ 	.word	0x00000082


	//----- nvinfo : EIATTR_KPARAM_INFO
	.align		4
.L_7:
        /*0008*/ 	.byte	0x04, 0x17
        /*000a*/ 	.short	(.L_9 - .L_8)
.L_8:
        /*000c*/ 	.word	0x00000000
        /*0010*/ 	.short	0x0001
        /*0012*/ 	.short	0x0008
        /*0014*/ 	.byte	0x00, 0xf5, 0x21, 0x00


	//----- nvinfo : EIATTR_KPARAM_INFO
	.align		4
.L_9:
        /*0018*/ 	.byte	0x04, 0x17
        /*001a*/ 	.short	(.L_11 - .L_10)
.L_10:
        /*001c*/ 	.word	0x00000000
        /*0020*/ 	.short	0x0000
        /*0022*/ 	.short	0x0000
        /*0024*/ 	.byte	0x00, 0xf5, 0x21, 0x00


	//----- nvinfo : EIATTR_SPARSE_MMA_MASK
	.align		4
.L_11:
        /*0028*/ 	.byte	0x03, 0x50
        /*002a*/ 	.short	0x0000


	//----- nvinfo : EIATTR_MAXREG_COUNT
	.align		4
        /*002c*/ 	.byte	0x03, 0x1b
        /*002e*/ 	.short	0x00ff


	//----- nvinfo : EIATTR_MERCURY_ISA_VERSION
	.align		4
        /*0030*/ 	.byte	0x03, 0x5f
        /*0032*/ 	.short	0x0101


	//----- nvinfo : EIATTR_INT_WARP_WIDE_INSTR_OFFSETS
	.align		4
        /*0034*/ 	.byte	0x04, 0x31
        /*0036*/ 	.short	(.L_13 - .L_12)


	//   ....[0]....
.L_12:
        /*0038*/ 	.word	0x000000a0


	//   ....[1]....
        /*003c*/ 	.word	0x000000e0


	//----- nvinfo : EIATTR_VRC_CTA_INIT_COUNT
	.align		4
.L_13:
        /*0040*/ 	.byte	0x02, 0x4a
	.zero		1
	.zero		1


	//----- nvinfo : EIATTR_EXIT_INSTR_OFFSETS
	.align		4
        /*0044*/ 	.byte	0x04, 0x1c
        /*0046*/ 	.short	(.L_15 - .L_14)


	//   ....[0]....
.L_14:
        /*0048*/ 	.word	0x00000110


	//----- nvinfo : EIATTR_CBANK_PARAM_SIZE
	.align		4
.L_15:
        /*004c*/ 	.byte	0x03, 0x19
        /*004e*/ 	.short	0x0010


	//----- nvinfo : EIATTR_PARAM_CBANK
	.align		4
        /*0050*/ 	.byte	0x04, 0x0a
        /*0052*/ 	.short	(.L_17 - .L_16)
	.align		4
.L_16:
        /*0054*/ 	.word	index@(.nv.constant0._Z3minPKiPi)
        /*0058*/ 	.short	0x0380
        /*005a*/ 	.short	0x0010


	//----- nvinfo : EIATTR_SW_WAR
	.align		4
.L_17:
        /*005c*/ 	.byte	0x04, 0x36
        /*005e*/ 	.short	(.L_19 - .L_18)
.L_18:
        /*0060*/ 	.word	0x00000008
.L_19:


//--------------------- .nv.callgraph             --------------------------
	.section	.nv.callgraph,"",@"SHT_CUDA_CALLGRAPH"
	.align	4
	.sectionentsize	8
	.align		4
        /*0000*/ 	.word	0x00000000
	.align		4
        /*0004*/ 	.word	0xffffffff
	.align		4
        /*0008*/ 	.word	0x00000000
	.align		4
        /*000c*/ 	.word	0xfffffffe
	.align		4
        /*0010*/ 	.word	0x00000000
	.align		4
        /*0014*/ 	.word	0xfffffffd
	.align		4
        /*0018*/ 	.word	0x00000000
	.align		4
        /*001c*/ 	.word	0xfffffffc


//--------------------- .text._Z3minPKiPi         --------------------------
	.section	.text._Z3minPKiPi,"ax",@progbits
	.align	128
        .global         _Z3minPKiPi
        .type           _Z3minPKiPi,@function
        .size           _Z3minPKiPi,(.L_x_1 - _Z3minPKiPi)
        .other          _Z3minPKiPi,@"STO_CUDA_ENTRY STV_DEFAULT"
_Z3minPKiPi:
.text._Z3minPKiPi:
[----:B------:R-:W-:Y:S01]  /*0000*/  LDC R1, c[0x0][0x37c] ;  /* 0x0000df00ff017b82 */ /* 0x000fe20000000800 */
[----:B------:R-:W0:Y:S07]  /*0010*/  S2R R5, SR_TID.X ;  /* 0x0000000000057919 */ /* 0x000e2e0000002100 */
[----:B------:R-:W0:Y:S01]  /*0020*/  S2UR UR4, SR_CTAID.X ;  /* 0x00000000000479c3 */ /* 0x000e220000002500 */
[----:B------:R-:W1:Y:S07]  /*0030*/  LDCU.64 UR6, c[0x0][0x358] ;  /* 0x00006b00ff0677ac */ /* 0x000e6e0008000a00 */
[----:B------:R-:W0:Y:S08]  /*0040*/  LDC R0, c[0x0][0x360] ;  /* 0x0000d800ff007b82 */ /* 0x000e300000000800 */
[----:B------:R-:W2:Y:S01]  /*0050*/  LDC.64 R2, c[0x0][0x380] ;  /* 0x0000e000ff027b82 */ /* 0x000ea20000000a00 */
[----:B0-----:R-:W-:-:S04]  /*0060*/  IMAD R5, R0, UR4, R5 ;  /* 0x0000000400057c24 */ /* 0x001fc8000f8e0205 */
[----:B--2---:R-:W-:-:S06]  /*0070*/  IMAD.WIDE R2, R5, 0x4, R2 ;  /* 0x0000000405027825 */ /* 0x004fcc00078e0202 */
[----:B-1----:R-:W2:Y:S01]  /*0080*/  LDG.E.CONSTANT R2, desc[UR6][R2.64] ;  /* 0x0000000602027981 */ /* 0x002ea2000c1e9900 */
[----:B------:R-:W0:Y:S01]  /*0090*/  LDC.64 R4, c[0x0][0x388] ;  /* 0x0000e200ff047b82 */ /* 0x000e220000000a00 */
[----:B------:R-:W-:Y:S01]  /*00a0*/  VOTEU.ANY UR4, UPT, PT ;  /* 0x0000000000047886 */ /* 0x000fe200038e0100 */
[----:B------:R-:W1:Y:S01]  /*00b0*/  S2R R0, SR_LANEID ;  /* 0x0000000000007919 */ /* 0x000e620000000000 */
[----:B------:R-:W-:-:S06]  /*00c0*/  UFLO.U32 UR4, UR4 ;  /* 0x00000004000472bd */ /* 0x000fcc00080e0000 */
[----:B-1----:R-:W-:Y:S02]  /*00d0*/  ISETP.EQ.U32.AND P0, PT, R0, UR4, PT ;  /* 0x0000000400007c0c */ /* 0x002fe4000bf02070 */
[----:B--2---:R-:W-:-:S13]  /*00e0*/  CREDUX.MIN.S32 UR5, R2 ;  /* 0x00000000020572cc */ /* 0x004fda0000008200 */
[----:B------:R-:W-:-:S05]  /*00f0*/  MOV R7, UR5 ;  /* 0x0000000500077c02 */ /* 0x000fca0008000f00 */
[----:B0-----:R-:W-:Y:S01]  /*0100*/  @P0 REDG.E.MIN.S32.STRONG.GPU desc[UR6][R4.64], R7 ;  /* 0x000000070400098e */ /* 0x001fe2000c92e306 */
[----:B------:R-:W-:Y:S05]  /*0110*/  EXIT ;  /* 0x000000000000794d */ /* 0x000fea0003800000 */
.L_x_0:
[----:B------:R-:W-:-:S00]  /*0120*/  BRA `(.L_x_0) ;  /* 0xfffffffc00fc7947 */ /* 0x000fc0000383ffff */
[----:B------:R-:W-:-:S00]  /*0130*/  NOP ;  /* 0x0000000000007918 */ /* 0x000fc00000000000 */
        /* <DEDUP_REMOVED lines=12> */
.L_x_1:


//--------------------- .nv.shared.reserved.0     --------------------------
	.section	.nv.shared.reserved.0,"aw",@nobits
	.weak		__nv_reservedSMEM_offset_0_alias
	.size		__nv_reservedSMEM_offset_0_alias, 0, 64
	.other		__nv_reservedSMEM_offset_0_alias,@"STO_CUDA_RESERVED_SHARED STV_DEFAULT"
__nv_reservedSMEM_offset_0_alias:
	.zero		0
	.zero		64


//--------------------- .nv.constant0._Z3minPKiPi --------------------------
	.section	.nv.constant0._Z3minPKiPi,"a",@progbits
	.sectionflags	@""
	.align	4
.nv.constant0._Z3minPKiPi:
	.zero		912


//--------------------- SYMBOLS --------------------------

	.type		.nv.reservedSmem.offset0,@object
	.size		.nv.reservedSmem.offset0,0x4
